//
// Generated by NVIDIA NVVM Compiler
//
// Compiler Build ID: CL-36424714
// Cuda compilation tools, release 13.0, V13.0.88
// Based on NVVM 20.0.0
//

.version 9.0
.target sm_100
.address_size 64

	// .globl	_Z8oddPhasePii

.visible .entry _Z8oddPhasePii(
	.param .u64 .ptr .align 1 _Z8oddPhasePii_param_0,
	.param .u32 _Z8oddPhasePii_param_1
)
{


	ret;

}
	// .globl	_Z9evenPhasePii
.visible .entry _Z9evenPhasePii(
	.param .u64 .ptr .align 1 _Z9evenPhasePii_param_0,
	.param .u32 _Z9evenPhasePii_param_1
)
{
	.reg .pred 	%p<3>;
	.reg .b32 	%r<10>;
	.reg .b64 	%rd<5>;

	ld.param.u64 	%rd2, [_Z9evenPhasePii_param_0];
	ld.param.u32 	%r4, [_Z9evenPhasePii_param_1];
	mov.u32 	%r5, %ctaid.x;
	mov.u32 	%r6, %ntid.x;
	mov.u32 	%r7, %tid.x;
	mad.lo.s32 	%r8, %r5, %r6, %r7;
	shl.b32 	%r1, %r8, 1;
	or.b32  	%r9, %r1, 1;
	setp.ge.s32 	%p1, %r9, %r4;
	@%p1 bra 	$L__BB1_3;
	cvta.to.global.u64 	%rd3, %rd2;
	mul.wide.s32 	%rd4, %r1, 4;
	add.s64 	%rd1, %rd3, %rd4;
	ld.global.u32 	%r2, [%rd1];
	ld.global.u32 	%r3, [%rd1+4];
	setp.le.s32 	%p2, %r2, %r3;
	@%p2 bra 	$L__BB1_3;
	st.global.u32 	[%rd1], %r3;
	st.global.u32 	[%rd1+4], %r2;
$L__BB1_3:
	ret;

}


// ===== COMPILED SASS (sm_100) =====

	.target	sm_100

	.elftype	@"ET_EXEC"


//--------------------- .note.nv.tkinfo           --------------------------
	.section	.note.nv.tkinfo,"",@"SHT_NOTE"
	.sectionflags	@"SHF_NOTE_NV_TKINFO"
	.tkinfo
        /*0018*/ 	.word	0x00000002
        /*0030*/ 	.string	""
        /*0030*/ 	.string	"ptxas"
        /*0030*/ 	.string	"Cuda compilation tools, release 13.0, V13.0.88"
        /*0030*/ 	.string	"Build cuda_13.0.r13.0/compiler.36424714_0"
        /*0030*/ 	.string	"-arch sm_100 -m 64 "



//--------------------- .note.nv.cuinfo           --------------------------
	.section	.note.nv.cuinfo,"",@"SHT_NOTE"
	.sectionflags	@"SHF_NOTE_NV_CUINFO"
        /*0018*/ 	.short	0x0002
        /*001a*/ 	.short	0x0064
        /*001c*/ 	.short	0x0082
	.zero		2


//--------------------- .nv.info                  --------------------------
	.section	.nv.info,"",@"SHT_CUDA_INFO"
	.align	4


	//----- nvinfo : EIATTR_REGCOUNT
	.align		4
        /*0000*/ 	.byte	0x04, 0x2f
        /*0002*/ 	.short	(.L_1 - .L_0)
	.align		4
.L_0:
        /*0004*/ 	.word	index@(_Z8oddPhasePii)
        /*0008*/ 	.word	0x00000004


	//----- nvinfo : EIATTR_FRAME_SIZE
	.align		4
.L_1:
        /*000c*/ 	.byte	0x04, 0x11
        /*000e*/ 	.short	(.L_3 - .L_2)
	.align		4
.L_2:
        /*0010*/ 	.word	index@(_Z8oddPhasePii)
        /*0014*/ 	.word	0x00000000


	//----- nvinfo : EIATTR_REGCOUNT
	.align		4
.L_3:
        /*0018*/ 	.byte	0x04, 0x2f
        /*001a*/ 	.short	(.L_5 - .L_4)
	.align		4
.L_4:
        /*001c*/ 	.word	index@(_Z9evenPhasePii)
        /*0020*/ 	.word	0x00000008


	//----- nvinfo : EIATTR_FRAME_SIZE
	.align		4
.L_5:
        /*0024*/ 	.byte	0x04, 0x11
        /*0026*/ 	.short	(.L_7 - .L_6)
	.align		4
.L_6:
        /*0028*/ 	.word	index@(_Z9evenPhasePii)
        /*002c*/ 	.word	0x00000000


	//----- nvinfo : EIATTR_MIN_STACK_SIZE
	.align		4
.L_7:
        /*0030*/ 	.byte	0x04, 0x12
        /*0032*/ 	.short	(.L_9 - .L_8)
	.align		4
.L_8:
        /*0034*/ 	.word	index@(_Z9evenPhasePii)
        /*0038*/ 	.word	0x00000000


	//----- nvinfo : EIATTR_MIN_STACK_SIZE
	.align		4
.L_9:
        /*003c*/ 	.byte	0x04, 0x12
        /*003e*/ 	.short	(.L_11 - .L_10)
	.align		4
.L_10:
        /*0040*/ 	.word	index@(_Z8oddPhasePii)
        /*0044*/ 	.word	0x00000000
.L_11:


//--------------------- .nv.compat                --------------------------
	.section	.nv.compat,"",@"SHT_CUDA_COMPAT_INFO"
	.align	4
        /*0000*/ 	.byte	0x02, 0x09, 0x00, 0x00, 0x02, 0x02, 0x01, 0x00, 0x02, 0x05, 0x05, 0x00, 0x03, 0x07, 0x01, 0x01
        /*0010*/ 	.byte	0x02, 0x03, 0x00, 0x00, 0x02, 0x06, 0x01, 0x00, 0x04, 0x0b, 0x08, 0x00, 0x09, 0x00, 0x00, 0x00
        /*0020*/ 	.byte	0x00, 0x00, 0x00, 0x00


//--------------------- .nv.info._Z9evenPhasePii  --------------------------
	.section	.nv.info._Z9evenPhasePii,"",@"SHT_CUDA_INFO"
	.sectionflags	@""
	.align	4


	//----- nvinfo : EIATTR_CUDA_API_VERSION
	.align		4
        /*0000*/ 	.byte	0x04, 0x37
        /*0002*/ 	.short	(.L_13 - .L_12)
.L_12:
        /*0004*/ 	.word	0x00000082


	//----- nvinfo : EIATTR_KPARAM_INFO
	.align		4
.L_13:
        /*0008*/ 	.byte	0x04, 0x17
        /*000a*/ 	.short	(.L_15 - .L_14)
.L_14:
        /*000c*/ 	.word	0x00000000
        /*0010*/ 	.short	0x0001
        /*0012*/ 	.short	0x0008
        /*0014*/ 	.byte	0x00, 0xf0, 0x11, 0x00


	//----- nvinfo : EIATTR_KPARAM_INFO
	.align		4
.L_15:
        /*0018*/ 	.byte	0x04, 0x17
        /*001a*/ 	.short	(.L_17 - .L_16)
.L_16:
        /*001c*/ 	.word	0x00000000
        /*0020*/ 	.short	0x0000
        /*0022*/ 	.short	0x0000
        /*0024*/ 	.byte	0x00, 0xf5, 0x21, 0x00


	//----- nvinfo : EIATTR_SPARSE_MMA_MASK
	.align		4
.L_17:
        /*0028*/ 	.byte	0x03, 0x50
        /*002a*/ 	.short	0x0000


	//----- nvinfo : EIATTR_MAXREG_COUNT
	.align		4
        /*002c*/ 	.byte	0x03, 0x1b
        /*002e*/ 	.short	0x00ff


	//----- nvinfo : EIATTR_MERCURY_ISA_VERSION
	.align		4
        /*0030*/ 	.byte	0x03, 0x5f
        /*0032*/ 	.short	0x0101


	//----- nvinfo : EIATTR_VRC_CTA_INIT_COUNT
	.align		4
        /*0034*/ 	.byte	0x02, 0x4a
	.zero		1
	.zero		1


	//----- nvinfo : EIATTR_EXIT_INSTR_OFFSETS
	.align		4
        /*0038*/ 	.byte	0x04, 0x1c
        /*003a*/ 	.short	(.L_19 - .L_18)


	//   ....[0]....
.L_18:
        /*003c*/ 	.word	0x00000090


	//   ....[1]....
        /*0040*/ 	.word	0x00000100


	//   ....[2]....
        /*0044*/ 	.word	0x00000130


	//----- nvinfo : EIATTR_CBANK_PARAM_SIZE
	.align		4
.L_19:
        /*0048*/ 	.byte	0x03, 0x19
        /*004a*/ 	.short	0x000c


	//----- nvinfo : EIATTR_PARAM_CBANK
	.align		4
        /*004c*/ 	.byte	0x04, 0x0a
        /*004e*/ 	.short	(.L_21 - .L_20)
	.align		4
.L_20:
        /*0050*/ 	.word	index@(.nv.constant0._Z9evenPhasePii)
        /*0054*/ 	.short	0x0380
        /*0056*/ 	.short	0x000c


	//----- nvinfo : EIATTR_SW_WAR
	.align		4
.L_21:
        /*0058*/ 	.byte	0x04, 0x36
        /*005a*/ 	.short	(.L_23 - .L_22)
.L_22:
        /*005c*/ 	.word	0x00000008
.L_23:


//--------------------- .nv.info._Z8oddPhasePii   --------------------------
	.section	.nv.info._Z8oddPhasePii,"",@"SHT_CUDA_INFO"
	.sectionflags	@""
	.align	4


	//----- nvinfo : EIATTR_CUDA_API_VERSION
	.align		4
        /*0000*/ 	.byte	0x04, 0x37
        /*0002*/ 	.short	(.L_25 - .L_24)
.L_24:
        /*0004*/ 	.word	0x00000082


	//----- nvinfo : EIATTR_KPARAM_INFO
	.align		4
.L_25:
        /*0008*/ 	.byte	0x04, 0x17
        /*000a*/ 	.short	(.L_27 - .L_26)
.L_26:
        /*000c*/ 	.word	0x00000000
        /*0010*/ 	.short	0x0001
        /*0012*/ 	.short	0x0008
        /*0014*/ 	.byte	0x00, 0xf0, 0x11, 0x00


	//----- nvinfo : EIATTR_KPARAM_INFO
	.align		4
.L_27:
        /*0018*/ 	.byte	0x04, 0x17
        /*001a*/ 	.short	(.L_29 - .L_28)
.L_28:
        /*001c*/ 	.word	0x00000000
        /*0020*/ 	.short	0x0000
        /*0022*/ 	.short	0x0000
        /*0024*/ 	.byte	0x00, 0xf5, 0x21, 0x00


	//----- nvinfo : EIATTR_SPARSE_MMA_MASK
	.align		4
.L_29:
        /*0028*/ 	.byte	0x03, 0x50
        /*002a*/ 	.short	0x0000


	//----- nvinfo : EIATTR_MAXREG_COUNT
	.align		4
        /*002c*/ 	.byte	0x03, 0x1b
        /*002e*/ 	.short	0x00ff


	//----- nvinfo : EIATTR_MERCURY_ISA_VERSION
	.align		4
        /*0030*/ 	.byte	0x03, 0x5f
        /*0032*/ 	.short	0x0101


	//----- nvinfo : EIATTR_VRC_CTA_INIT_COUNT
	.align		4
        /*0034*/ 	.byte	0x02, 0x4a
	.zero		1
	.zero		1


	//----- nvinfo : EIATTR_EXIT_INSTR_OFFSETS
	.align		4
        /*0038*/ 	.byte	0x04, 0x1c
        /*003a*/ 	.short	(.L_31 - .L_30)


	//   ....[0]....
.L_30:
        /*003c*/ 	.word	0x00000010


	//----- nvinfo : EIATTR_CBANK_PARAM_SIZE
	.align		4
.L_31:
        /*0040*/ 	.byte	0x03, 0x19
        /*0042*/ 	.short	0x000c


	//----- nvinfo : EIATTR_PARAM_CBANK
	.align		4
        /*0044*/ 	.byte	0x04, 0x0a
        /*0046*/ 	.short	(.L_33 - .L_32)
	.align		4
.L_32:
        /*0048*/ 	.word	index@(.nv.constant0._Z8oddPhasePii)
        /*004c*/ 	.short	0x0380
        /*004e*/ 	.short	0x000c


	//----- nvinfo : EIATTR_SW_WAR
	.align		4
.L_33:
        /*0050*/ 	.byte	0x04, 0x36
        /*0052*/ 	.short	(.L_35 - .L_34)
.L_34:
        /*0054*/ 	.word	0x00000008
.L_35:


//--------------------- .nv.callgraph             --------------------------
	.section	.nv.callgraph,"",@"SHT_CUDA_CALLGRAPH"
	.align	4
	.sectionentsize	8
	.align		4
        /*0000*/ 	.word	0x00000000
	.align		4
        /*0004*/ 	.word	0xffffffff
	.align		4
        /*0008*/ 	.word	0x00000000
	.align		4
        /*000c*/ 	.word	0xfffffffe
	.align		4
        /*0010*/ 	.word	0x00000000
	.align		4
        /*0014*/ 	.word	0xfffffffd
	.align		4
        /*0018*/ 	.word	0x00000000
	.align		4
        /*001c*/ 	.word	0xfffffffc


//--------------------- .text._Z9evenPhasePii     --------------------------
	.section	.text._Z9evenPhasePii,"ax",@progbits
	.align	128
        .global         _Z9evenPhasePii
        .type           _Z9evenPhasePii,@function
        .size           _Z9evenPhasePii,(.L_x_2 - _Z9evenPhasePii)
        .other          _Z9evenPhasePii,@"STO_CUDA_ENTRY STV_DEFAULT"
_Z9evenPhasePii:
.text._Z9evenPhasePii:
[----:B------:R-:W-:Y:S01]  /*0000*/  LDC R1, c[0x0][0x37c] ;  /* 0x0000df00ff017b82 */ /* 0x000fe20000000800 */
[----:B------:R-:W0:Y:S07]  /*0010*/  S2R R3, SR_TID.X ;  /* 0x0000000000037919 */ /* 0x000e2e0000002100 */
[----:B------:R-:W0:Y:S01]  /*0020*/  S2UR UR4, SR_CTAID.X ;  /* 0x00000000000479c3 */ /* 0x000e220000002500 */
[----:B------:R-:W1:Y:S07]  /*0030*/  LDCU UR5, c[0x0][0x388] ;  /* 0x00007100ff0577ac */ /* 0x000e6e0008000800 */
[----:B------:R-:W0:Y:S02]  /*0040*/  LDC R0, c[0x0][0x360] ;  /* 0x0000d800ff007b82 */ /* 0x000e240000000800 */
[----:B0-----:R-:W-:-:S05]  /*0050*/  IMAD R0, R0, UR4, R3 ;  /* 0x0000000400007c24 */ /* 0x001fca000f8e0203 */
[----:B------:R-:W-:-:S04]  /*0060*/  SHF.L.U32 R5, R0, 0x1, RZ ;  /* 0x0000000100057819 */ /* 0x000fc800000006ff */
[----:B------:R-:W-:-:S04]  /*0070*/  IADD3 R0, PT, PT, R5, 0x1, RZ ;  /* 0x0000000105007810 */ /* 0x000fc80007ffe0ff */
[----:B-1----:R-:W-:-:S13]  /*0080*/  ISETP.GE.AND P0, PT, R0, UR5, PT ;  /* 0x0000000500007c0c */ /* 0x002fda000bf06270 */
[----:B------:R-:W-:Y:S05]  /*0090*/  @P0 EXIT ;  /* 0x000000000000094d */ /* 0x000fea0003800000 */
[----:B------:R-:W0:Y:S01]  /*00a0*/  LDC.64 R2, c[0x0][0x380] ;  /* 0x0000e000ff027b82 */ /* 0x000e220000000a00 */
[----:B------:R-:W1:Y:S01]  /*00b0*/  LDCU.64 UR4, c[0x0][0x358] ;  /* 0x00006b00ff0477ac */ /* 0x000e620008000a00 */
[----:B0-----:R-:W-:-:S05]  /*00c0*/  IMAD.WIDE R2, R5, 0x4, R2 ;  /* 0x0000000405027825 */ /* 0x001fca00078e0202 */
[----:B-1----:R-:W2:Y:S04]  /*00d0*/  LDG.E R5, desc[UR4][R2.64] ;  /* 0x0000000402057981 */ /* 0x002ea8000c1e1900 */
[----:B------:R-:W2:Y:S02]  /*00e0*/  LDG.E R0, desc[UR4][R2.64+0x4] ;  /* 0x0000040402007981 */ /* 0x000ea4000c1e1900 */
[----:B--2---:R-:W-:-:S13]  /*00f0*/  ISETP.GT.AND P0, PT, R5, R0, PT ;  /* 0x000000000500720c */ /* 0x004fda0003f04270 */
[----:B------:R-:W-:Y:S05]  /*0100*/  @!P0 EXIT ;  /* 0x000000000000894d */ /* 0x000fea0003800000 */
[----:B------:R-:W-:Y:S04]  /*0110*/  STG.E desc[UR4][R2.64], R0 ;  /* 0x0000000002007986 */ /* 0x000fe8000c101904 */
[----:B------:R-:W-:Y:S01]  /*0120*/  STG.E desc[UR4][R2.64+0x4], R5 ;  /* 0x0000040502007986 */ /* 0x000fe2000c101904 */
[----:B------:R-:W-:Y:S05]  /*0130*/  EXIT ;  /* 0x000000000000794d */ /* 0x000fea0003800000 */
.L_x_0:
[----:B------:R-:W-:-:S00]  /*0140*/  BRA `(.L_x_0) ;  /* 0xfffffffc00fc7947 */ /* 0x000fc0000383ffff */
[----:B------:R-:W-:-:S00]  /*0150*/  NOP ;  /* 0x0000000000007918 */ /* 0x000fc00000000000 */
        /* <DEDUP_REMOVED lines=10> */
.L_x_2:


//--------------------- .text._Z8oddPhasePii      --------------------------
	.section	.text._Z8oddPhasePii,"ax",@progbits
	.align	128
        .global         _Z8oddPhasePii
        .type           _Z8oddPhasePii,@function
        .size           _Z8oddPhasePii,(.L_x_3 - _Z8oddPhasePii)
        .other          _Z8oddPhasePii,@"STO_CUDA_ENTRY STV_DEFAULT"
_Z8oddPhasePii:
.text._Z8oddPhasePii:
[----:B------:R-:W-:Y:S01]  /*0000*/  LDC R1, c[0x0][0x37c] ;  /* 0x0000df00ff017b82 */ /* 0x000fe20000000800 */
[----:B------:R-:W-:Y:S05]  /*0010*/  EXIT ;  /* 0x000000000000794d */ /* 0x000fea0003800000 */
.L_x_1:
        /* <DEDUP_REMOVED lines=14> */
.L_x_3:


//--------------------- .nv.shared.reserved.0     --------------------------
	.section	.nv.shared.reserved.0,"aw",@nobits
	.weak		__nv_reservedSMEM_offset_0_alias
	.size		__nv_reservedSMEM_offset_0_alias, 0, 64
	.other		__nv_reservedSMEM_offset_0_alias,@"STO_CUDA_RESERVED_SHARED STV_DEFAULT"
__nv_reservedSMEM_offset_0_alias:
	.zero		0
	.zero		64


//--------------------- .nv.constant0._Z9evenPhasePii --------------------------
	.section	.nv.constant0._Z9evenPhasePii,"a",@progbits
	.sectionflags	@""
	.align	4
.nv.constant0._Z9evenPhasePii:
	.zero		908


//--------------------- .nv.constant0._Z8oddPhasePii --------------------------
	.section	.nv.constant0._Z8oddPhasePii,"a",@progbits
	.sectionflags	@""
	.align	4
.nv.constant0._Z8oddPhasePii:
	.zero		908


//--------------------- SYMBOLS --------------------------

	.type		.nv.reservedSmem.offset0,@object
	.size		.nv.reservedSmem.offset0,0x4
